//
// Generated by NVIDIA NVVM Compiler
//
// Compiler Build ID: CL-36424714
// Cuda compilation tools, release 13.0, V13.0.88
// Based on NVVM 20.0.0
//

.version 9.0
.target sm_100
.address_size 64

	// .globl	_Z1kPf

.visible .entry _Z1kPf(
	.param .u64 .ptr .align 1 _Z1kPf_param_0
)
{


	ret;

}


// ===== COMPILED SASS (sm_100) =====

	.target	sm_100

	.elftype	@"ET_EXEC"


//--------------------- .note.nv.tkinfo           --------------------------
	.section	.note.nv.tkinfo,"",@"SHT_NOTE"
	.sectionflags	@"SHF_NOTE_NV_TKINFO"
	.tkinfo
        /*0018*/ 	.word	0x00000002
        /*0030*/ 	.string	""
        /*0030*/ 	.string	"ptxas"
        /*0030*/ 	.string	"Cuda compilation tools, release 13.0, V13.0.88"
        /*0030*/ 	.string	"Build cuda_13.0.r13.0/compiler.36424714_0"
        /*0030*/ 	.string	"-arch sm_100 -m 64 "



//--------------------- .note.nv.cuinfo           --------------------------
	.section	.note.nv.cuinfo,"",@"SHT_NOTE"
	.sectionflags	@"SHF_NOTE_NV_CUINFO"
        /*0018*/ 	.short	0x0002
        /*001a*/ 	.short	0x0064
        /*001c*/ 	.short	0x0082
	.zero		2


//--------------------- .nv.info                  --------------------------
	.section	.nv.info,"",@"SHT_CUDA_INFO"
	.align	4


	//----- nvinfo : EIATTR_REGCOUNT
	.align		4
        /*0000*/ 	.byte	0x04, 0x2f
        /*0002*/ 	.short	(.L_1 - .L_0)
	.align		4
.L_0:
        /*0004*/ 	.word	index@(_Z1kPf)
        /*0008*/ 	.word	0x00000004


	//----- nvinfo : EIATTR_FRAME_SIZE
	.align		4
.L_1:
        /*000c*/ 	.byte	0x04, 0x11
        /*000e*/ 	.short	(.L_3 - .L_2)
	.align		4
.L_2:
        /*0010*/ 	.word	index@(_Z1kPf)
        /*0014*/ 	.word	0x00000000


	//----- nvinfo : EIATTR_MIN_STACK_SIZE
	.align		4
.L_3:
        /*0018*/ 	.byte	0x04, 0x12
        /*001a*/ 	.short	(.L_5 - .L_4)
	.align		4
.L_4:
        /*001c*/ 	.word	index@(_Z1kPf)
        /*0020*/ 	.word	0x00000000
.L_5:


//--------------------- .nv.compat                --------------------------
	.section	.nv.compat,"",@"SHT_CUDA_COMPAT_INFO"
	.align	4
        /*0000*/ 	.byte	0x02, 0x09, 0x00, 0x00, 0x02, 0x02, 0x01, 0x00, 0x02, 0x05, 0x05, 0x00, 0x03, 0x07, 0x01, 0x01
        /*0010*/ 	.byte	0x02, 0x03, 0x00, 0x00, 0x02, 0x06, 0x01, 0x00, 0x04, 0x0b, 0x08, 0x00, 0x09, 0x00, 0x00, 0x00
        /*0020*/ 	.byte	0x00, 0x00, 0x00, 0x00


//--------------------- .nv.info._Z1kPf           --------------------------
	.section	.nv.info._Z1kPf,"",@"SHT_CUDA_INFO"
	.sectionflags	@""
	.align	4


	//----- nvinfo : EIATTR_CUDA_API_VERSION
	.align		4
        /*0000*/ 	.byte	0x04, 0x37
        /*0002*/ 	.short	(.L_7 - .L_6)
.L_6:
        /*0004*/ 	.word	0x00000082


	//----- nvinfo : EIATTR_KPARAM_INFO
	.align		4
.L_7:
        /*0008*/ 	.byte	0x04, 0x17
        /*000a*/ 	.short	(.L_9 - .L_8)
.L_8:
        /*000c*/ 	.word	0x00000000
        /*0010*/ 	.short	0x0000
        /*0012*/ 	.short	0x0000
        /*0014*/ 	.byte	0x00, 0xf5, 0x21, 0x00


	//----- nvinfo : EIATTR_SPARSE_MMA_MASK
	.align		4
.L_9:
        /*0018*/ 	.byte	0x03, 0x50
        /*001a*/ 	.short	0x0000


	//----- nvinfo : EIATTR_MAXREG_COUNT
	.align		4
        /*001c*/ 	.byte	0x03, 0x1b
        /*001e*/ 	.short	0x00ff


	//----- nvinfo : EIATTR_MERCURY_ISA_VERSION
	.align		4
        /*0020*/ 	.byte	0x03, 0x5f
        /*0022*/ 	.short	0x0101


	//----- nvinfo : EIATTR_VRC_CTA_INIT_COUNT
	.align		4
        /*0024*/ 	.byte	0x02, 0x4a
	.zero		1
	.zero		1


	//----- nvinfo : EIATTR_EXIT_INSTR_OFFSETS
	.align		4
        /*0028*/ 	.byte	0x04, 0x1c
        /*002a*/ 	.short	(.L_11 - .L_10)


	//   ....[0]....
.L_10:
        /*002c*/ 	.word	0x00000010


	//----- nvinfo : EIATTR_CBANK_PARAM_SIZE
	.align		4
.L_11:
        /*0030*/ 	.byte	0x03, 0x19
        /*0032*/ 	.short	0x0008


	//----- nvinfo : EIATTR_PARAM_CBANK
	.align		4
        /*0034*/ 	.byte	0x04, 0x0a
        /*0036*/ 	.short	(.L_13 - .L_12)
	.align		4
.L_12:
        /*0038*/ 	.word	index@(.nv.constant0._Z1kPf)
        /*003c*/ 	.short	0x0380
        /*003e*/ 	.short	0x0008


	//----- nvinfo : EIATTR_SW_WAR
	.align		4
.L_13:
        /*0040*/ 	.byte	0x04, 0x36
        /*0042*/ 	.short	(.L_15 - .L_14)
.L_14:
        /*0044*/ 	.word	0x00000008
.L_15:


//--------------------- .nv.callgraph             --------------------------
	.section	.nv.callgraph,"",@"SHT_CUDA_CALLGRAPH"
	.align	4
	.sectionentsize	8
	.align		4
        /*0000*/ 	.word	0x00000000
	.align		4
        /*0004*/ 	.word	0xffffffff
	.align		4
        /*0008*/ 	.word	0x00000000
	.align		4
        /*000c*/ 	.word	0xfffffffe
	.align		4
        /*0010*/ 	.word	0x00000000
	.align		4
        /*0014*/ 	.word	0xfffffffd
	.align		4
        /*0018*/ 	.word	0x00000000
	.align		4
        /*001c*/ 	.word	0xfffffffc


//--------------------- .text._Z1kPf              --------------------------
	.section	.text._Z1kPf,"ax",@progbits
	.align	128
        .global         _Z1kPf
        .type           _Z1kPf,@function
        .size           _Z1kPf,(.L_x_1 - _Z1kPf)
        .other          _Z1kPf,@"STO_CUDA_ENTRY STV_DEFAULT"
_Z1kPf:
.text._Z1kPf:
[----:B------:R-:W-:Y:S01]  /*0000*/  LDC R1, c[0x0][0x37c] ;  /* 0x0000df00ff017b82 */ /* 0x000fe20000000800 */
[----:B------:R-:W-:Y:S05]  /*0010*/  EXIT ;  /* 0x000000000000794d */ /* 0x000fea0003800000 */
.L_x_0:
[----:B------:R-:W-:-:S00]  /*0020*/  BRA `(.L_x_0) ;  /* 0xfffffffc00fc7947 */ /* 0x000fc0000383ffff */
[----:B------:R-:W-:-:S00]  /*0030*/  NOP ;  /* 0x0000000000007918 */ /* 0x000fc00000000000 */
        /* <DEDUP_REMOVED lines=12> */
.L_x_1:


//--------------------- .nv.shared.reserved.0     --------------------------
	.section	.nv.shared.reserved.0,"aw",@nobits
	.weak		__nv_reservedSMEM_offset_0_alias
	.size		__nv_reservedSMEM_offset_0_alias, 0, 64
	.other		__nv_reservedSMEM_offset_0_alias,@"STO_CUDA_RESERVED_SHARED STV_DEFAULT"
__nv_reservedSMEM_offset_0_alias:
	.zero		0
	.zero		64


//--------------------- .nv.constant0._Z1kPf      --------------------------
	.section	.nv.constant0._Z1kPf,"a",@progbits
	.sectionflags	@""
	.align	4
.nv.constant0._Z1kPf:
	.zero		904


//--------------------- SYMBOLS --------------------------

	.type		.nv.reservedSmem.offset0,@object
	.size		.nv.reservedSmem.offset0,0x4
